//
// Generated by NVIDIA NVVM Compiler
//
// Compiler Build ID: CL-36424714
// Cuda compilation tools, release 13.0, V13.0.88
// Based on NVVM 20.0.0
//

.version 9.0
.target sm_100
.address_size 64

	// .globl	_Z10matmul_gpuPfS_S_
// _ZZ10matmul_gpuPfS_S_E6tile_A has been demoted
// _ZZ10matmul_gpuPfS_S_E6tile_B has been demoted

.visible .entry _Z10matmul_gpuPfS_S_(
	.param .u64 .ptr .align 1 _Z10matmul_gpuPfS_S__param_0,
	.param .u64 .ptr .align 1 _Z10matmul_gpuPfS_S__param_1,
	.param .u64 .ptr .align 1 _Z10matmul_gpuPfS_S__param_2
)
{
	.reg .pred 	%p<9>;
	.reg .b32 	%r<39>;
	.reg .b32 	%f<108>;
	.reg .b64 	%rd<13>;
	// demoted variable
	.shared .align 4 .b8 _ZZ10matmul_gpuPfS_S_E6tile_A[4096];
	// demoted variable
	.shared .align 4 .b8 _ZZ10matmul_gpuPfS_S_E6tile_B[4096];
	ld.param.u64 	%rd4, [_Z10matmul_gpuPfS_S__param_0];
	ld.param.u64 	%rd5, [_Z10matmul_gpuPfS_S__param_1];
	ld.param.u64 	%rd3, [_Z10matmul_gpuPfS_S__param_2];
	cvta.to.global.u64 	%rd1, %rd5;
	cvta.to.global.u64 	%rd2, %rd4;
	mov.u32 	%r23, %ctaid.y;
	mov.u32 	%r24, %ntid.y;
	mov.u32 	%r36, %tid.y;
	mad.lo.s32 	%r2, %r23, %r24, %r36;
	mov.u32 	%r25, %ctaid.x;
	mov.u32 	%r26, %ntid.x;
	mov.u32 	%r34, %tid.x;
	mad.lo.s32 	%r4, %r25, %r26, %r34;
	shl.b32 	%r27, %r36, 7;
	mov.u32 	%r28, _ZZ10matmul_gpuPfS_S_E6tile_A;
	add.s32 	%r5, %r28, %r27;
	shl.b32 	%r29, %r34, 2;
	add.s32 	%r6, %r5, %r29;
	shl.b32 	%r7, %r2, 11;
	mov.u32 	%r30, _ZZ10matmul_gpuPfS_S_E6tile_B;
	add.s32 	%r9, %r30, %r29;
	add.s32 	%r8, %r9, %r27;
	shl.b32 	%r31, %r36, 11;
	add.s32 	%r37, %r4, %r31;
	or.b32  	%r35, %r34, %r7;
	mov.f32 	%f105, 0f00000000;
	mov.b32 	%r38, 0;
$L__BB0_1:
	max.u32 	%r32, %r2, %r34;
	setp.gt.u32 	%p1, %r32, 2047;
	mov.f32 	%f106, 0f00000000;
	@%p1 bra 	$L__BB0_3;
	mul.wide.u32 	%rd6, %r35, 4;
	add.s64 	%rd7, %rd2, %rd6;
	ld.global.f32 	%f106, [%rd7];
$L__BB0_3:
	setp.gt.s32 	%p2, %r4, 2047;
	st.shared.f32 	[%r6], %f106;
	setp.gt.u32 	%p3, %r36, 2047;
	mov.f32 	%f107, 0f00000000;
	or.pred  	%p4, %p2, %p3;
	@%p4 bra 	$L__BB0_5;
	mul.wide.s32 	%rd8, %r37, 4;
	add.s64 	%rd9, %rd1, %rd8;
	ld.global.f32 	%f107, [%rd9];
$L__BB0_5:
	st.shared.f32 	[%r8], %f107;
	bar.sync 	0;
	ld.shared.f32 	%f10, [%r5];
	ld.shared.f32 	%f11, [%r9];
	fma.rn.f32 	%f12, %f10, %f11, %f105;
	ld.shared.f32 	%f13, [%r5+4];
	ld.shared.f32 	%f14, [%r9+128];
	fma.rn.f32 	%f15, %f13, %f14, %f12;
	ld.shared.f32 	%f16, [%r5+8];
	ld.shared.f32 	%f17, [%r9+256];
	fma.rn.f32 	%f18, %f16, %f17, %f15;
	ld.shared.f32 	%f19, [%r5+12];
	ld.shared.f32 	%f20, [%r9+384];
	fma.rn.f32 	%f21, %f19, %f20, %f18;
	ld.shared.f32 	%f22, [%r5+16];
	ld.shared.f32 	%f23, [%r9+512];
	fma.rn.f32 	%f24, %f22, %f23, %f21;
	ld.shared.f32 	%f25, [%r5+20];
	ld.shared.f32 	%f26, [%r9+640];
	fma.rn.f32 	%f27, %f25, %f26, %f24;
	ld.shared.f32 	%f28, [%r5+24];
	ld.shared.f32 	%f29, [%r9+768];
	fma.rn.f32 	%f30, %f28, %f29, %f27;
	ld.shared.f32 	%f31, [%r5+28];
	ld.shared.f32 	%f32, [%r9+896];
	fma.rn.f32 	%f33, %f31, %f32, %f30;
	ld.shared.f32 	%f34, [%r5+32];
	ld.shared.f32 	%f35, [%r9+1024];
	fma.rn.f32 	%f36, %f34, %f35, %f33;
	ld.shared.f32 	%f37, [%r5+36];
	ld.shared.f32 	%f38, [%r9+1152];
	fma.rn.f32 	%f39, %f37, %f38, %f36;
	ld.shared.f32 	%f40, [%r5+40];
	ld.shared.f32 	%f41, [%r9+1280];
	fma.rn.f32 	%f42, %f40, %f41, %f39;
	ld.shared.f32 	%f43, [%r5+44];
	ld.shared.f32 	%f44, [%r9+1408];
	fma.rn.f32 	%f45, %f43, %f44, %f42;
	ld.shared.f32 	%f46, [%r5+48];
	ld.shared.f32 	%f47, [%r9+1536];
	fma.rn.f32 	%f48, %f46, %f47, %f45;
	ld.shared.f32 	%f49, [%r5+52];
	ld.shared.f32 	%f50, [%r9+1664];
	fma.rn.f32 	%f51, %f49, %f50, %f48;
	ld.shared.f32 	%f52, [%r5+56];
	ld.shared.f32 	%f53, [%r9+1792];
	fma.rn.f32 	%f54, %f52, %f53, %f51;
	ld.shared.f32 	%f55, [%r5+60];
	ld.shared.f32 	%f56, [%r9+1920];
	fma.rn.f32 	%f57, %f55, %f56, %f54;
	ld.shared.f32 	%f58, [%r5+64];
	ld.shared.f32 	%f59, [%r9+2048];
	fma.rn.f32 	%f60, %f58, %f59, %f57;
	ld.shared.f32 	%f61, [%r5+68];
	ld.shared.f32 	%f62, [%r9+2176];
	fma.rn.f32 	%f63, %f61, %f62, %f60;
	ld.shared.f32 	%f64, [%r5+72];
	ld.shared.f32 	%f65, [%r9+2304];
	fma.rn.f32 	%f66, %f64, %f65, %f63;
	ld.shared.f32 	%f67, [%r5+76];
	ld.shared.f32 	%f68, [%r9+2432];
	fma.rn.f32 	%f69, %f67, %f68, %f66;
	ld.shared.f32 	%f70, [%r5+80];
	ld.shared.f32 	%f71, [%r9+2560];
	fma.rn.f32 	%f72, %f70, %f71, %f69;
	ld.shared.f32 	%f73, [%r5+84];
	ld.shared.f32 	%f74, [%r9+2688];
	fma.rn.f32 	%f75, %f73, %f74, %f72;
	ld.shared.f32 	%f76, [%r5+88];
	ld.shared.f32 	%f77, [%r9+2816];
	fma.rn.f32 	%f78, %f76, %f77, %f75;
	ld.shared.f32 	%f79, [%r5+92];
	ld.shared.f32 	%f80, [%r9+2944];
	fma.rn.f32 	%f81, %f79, %f80, %f78;
	ld.shared.f32 	%f82, [%r5+96];
	ld.shared.f32 	%f83, [%r9+3072];
	fma.rn.f32 	%f84, %f82, %f83, %f81;
	ld.shared.f32 	%f85, [%r5+100];
	ld.shared.f32 	%f86, [%r9+3200];
	fma.rn.f32 	%f87, %f85, %f86, %f84;
	ld.shared.f32 	%f88, [%r5+104];
	ld.shared.f32 	%f89, [%r9+3328];
	fma.rn.f32 	%f90, %f88, %f89, %f87;
	ld.shared.f32 	%f91, [%r5+108];
	ld.shared.f32 	%f92, [%r9+3456];
	fma.rn.f32 	%f93, %f91, %f92, %f90;
	ld.shared.f32 	%f94, [%r5+112];
	ld.shared.f32 	%f95, [%r9+3584];
	fma.rn.f32 	%f96, %f94, %f95, %f93;
	ld.shared.f32 	%f97, [%r5+116];
	ld.shared.f32 	%f98, [%r9+3712];
	fma.rn.f32 	%f99, %f97, %f98, %f96;
	ld.shared.f32 	%f100, [%r5+120];
	ld.shared.f32 	%f101, [%r9+3840];
	fma.rn.f32 	%f102, %f100, %f101, %f99;
	ld.shared.f32 	%f103, [%r5+124];
	ld.shared.f32 	%f104, [%r9+3968];
	fma.rn.f32 	%f105, %f103, %f104, %f102;
	bar.sync 	0;
	add.s32 	%r38, %r38, 1;
	add.s32 	%r37, %r37, 65536;
	add.s32 	%r36, %r36, 32;
	add.s32 	%r35, %r35, 32;
	add.s32 	%r34, %r34, 32;
	setp.ne.s32 	%p5, %r38, 64;
	@%p5 bra 	$L__BB0_1;
	setp.gt.s32 	%p6, %r4, 2047;
	setp.gt.u32 	%p7, %r2, 2047;
	or.pred  	%p8, %p7, %p6;
	@%p8 bra 	$L__BB0_8;
	add.s32 	%r33, %r7, %r4;
	cvta.to.global.u64 	%rd10, %rd3;
	mul.wide.s32 	%rd11, %r33, 4;
	add.s64 	%rd12, %rd10, %rd11;
	st.global.f32 	[%rd12], %f105;
$L__BB0_8:
	ret;

}


// ===== COMPILED SASS (sm_100) =====

	.target	sm_100

	.elftype	@"ET_EXEC"


//--------------------- .note.nv.tkinfo           --------------------------
	.section	.note.nv.tkinfo,"",@"SHT_NOTE"
	.sectionflags	@"SHF_NOTE_NV_TKINFO"
	.tkinfo
        /*0018*/ 	.word	0x00000002
        /*0030*/ 	.string	""
        /*0030*/ 	.string	"ptxas"
        /*0030*/ 	.string	"Cuda compilation tools, release 13.0, V13.0.88"
        /*0030*/ 	.string	"Build cuda_13.0.r13.0/compiler.36424714_0"
        /*0030*/ 	.string	"-arch sm_100 -m 64 "



//--------------------- .note.nv.cuinfo           --------------------------
	.section	.note.nv.cuinfo,"",@"SHT_NOTE"
	.sectionflags	@"SHF_NOTE_NV_CUINFO"
        /*0018*/ 	.short	0x0002
        /*001a*/ 	.short	0x0064
        /*001c*/ 	.short	0x0082
	.zero		2


//--------------------- .nv.info                  --------------------------
	.section	.nv.info,"",@"SHT_CUDA_INFO"
	.align	4


	//----- nvinfo : EIATTR_REGCOUNT
	.align		4
        /*0000*/ 	.byte	0x04, 0x2f
        /*0002*/ 	.short	(.L_1 - .L_0)
	.align		4
.L_0:
        /*0004*/ 	.word	index@(_Z10matmul_gpuPfS_S_)
        /*0008*/ 	.word	0x00000020


	//----- nvinfo : EIATTR_FRAME_SIZE
	.align		4
.L_1:
        /*000c*/ 	.byte	0x04, 0x11
        /*000e*/ 	.short	(.L_3 - .L_2)
	.align		4
.L_2:
        /*0010*/ 	.word	index@(_Z10matmul_gpuPfS_S_)
        /*0014*/ 	.word	0x00000000


	//----- nvinfo : EIATTR_MIN_STACK_SIZE
	.align		4
.L_3:
        /*0018*/ 	.byte	0x04, 0x12
        /*001a*/ 	.short	(.L_5 - .L_4)
	.align		4
.L_4:
        /*001c*/ 	.word	index@(_Z10matmul_gpuPfS_S_)
        /*0020*/ 	.word	0x00000000
.L_5:


//--------------------- .nv.compat                --------------------------
	.section	.nv.compat,"",@"SHT_CUDA_COMPAT_INFO"
	.align	4
        /*0000*/ 	.byte	0x02, 0x09, 0x00, 0x00, 0x02, 0x02, 0x01, 0x00, 0x02, 0x05, 0x05, 0x00, 0x03, 0x07, 0x01, 0x01
        /*0010*/ 	.byte	0x02, 0x03, 0x00, 0x00, 0x02, 0x06, 0x01, 0x00, 0x04, 0x0b, 0x08, 0x00, 0x09, 0x00, 0x00, 0x00
        /*0020*/ 	.byte	0x00, 0x00, 0x00, 0x00


//--------------------- .nv.info._Z10matmul_gpuPfS_S_ --------------------------
	.section	.nv.info._Z10matmul_gpuPfS_S_,"",@"SHT_CUDA_INFO"
	.sectionflags	@""
	.align	4


	//----- nvinfo : EIATTR_CUDA_API_VERSION
	.align		4
        /*0000*/ 	.byte	0x04, 0x37
        /*0002*/ 	.short	(.L_7 - .L_6)
.L_6:
        /*0004*/ 	.word	0x00000082


	//----- nvinfo : EIATTR_KPARAM_INFO
	.align		4
.L_7:
        /*0008*/ 	.byte	0x04, 0x17
        /*000a*/ 	.short	(.L_9 - .L_8)
.L_8:
        /*000c*/ 	.word	0x00000000
        /*0010*/ 	.short	0x0002
        /*0012*/ 	.short	0x0010
        /*0014*/ 	.byte	0x00, 0xf5, 0x21, 0x00


	//----- nvinfo : EIATTR_KPARAM_INFO
	.align		4
.L_9:
        /*0018*/ 	.byte	0x04, 0x17
        /*001a*/ 	.short	(.L_11 - .L_10)
.L_10:
        /*001c*/ 	.word	0x00000000
        /*0020*/ 	.short	0x0001
        /*0022*/ 	.short	0x0008
        /*0024*/ 	.byte	0x00, 0xf5, 0x21, 0x00


	//----- nvinfo : EIATTR_KPARAM_INFO
	.align		4
.L_11:
        /*0028*/ 	.byte	0x04, 0x17
        /*002a*/ 	.short	(.L_13 - .L_12)
.L_12:
        /*002c*/ 	.word	0x00000000
        /*0030*/ 	.short	0x0000
        /*0032*/ 	.short	0x0000
        /*0034*/ 	.byte	0x00, 0xf5, 0x21, 0x00


	//----- nvinfo : EIATTR_SPARSE_MMA_MASK
	.align		4
.L_13:
        /*0038*/ 	.byte	0x03, 0x50
        /*003a*/ 	.short	0x0000


	//----- nvinfo : EIATTR_MAXREG_COUNT
	.align		4
        /*003c*/ 	.byte	0x03, 0x1b
        /*003e*/ 	.short	0x00ff


	//----- nvinfo : EIATTR_NUM_BARRIERS
	.align		4
        /*0040*/ 	.byte	0x02, 0x4c
        /*0042*/ 	.byte	0x01
	.zero		1


	//----- nvinfo : EIATTR_MERCURY_ISA_VERSION
	.align		4
        /*0044*/ 	.byte	0x03, 0x5f
        /*0046*/ 	.short	0x0101


	//----- nvinfo : EIATTR_VRC_CTA_INIT_COUNT
	.align		4
        /*0048*/ 	.byte	0x02, 0x4a
	.zero		1
	.zero		1


	//----- nvinfo : EIATTR_EXIT_INSTR_OFFSETS
	.align		4
        /*004c*/ 	.byte	0x04, 0x1c
        /*004e*/ 	.short	(.L_15 - .L_14)


	//   ....[0]....
.L_14:
        /*0050*/ 	.word	0x00000790


	//   ....[1]....
        /*0054*/ 	.word	0x000007e0


	//----- nvinfo : EIATTR_CBANK_PARAM_SIZE
	.align		4
.L_15:
        /*0058*/ 	.byte	0x03, 0x19
        /*005a*/ 	.short	0x0018


	//----- nvinfo : EIATTR_PARAM_CBANK
	.align		4
        /*005c*/ 	.byte	0x04, 0x0a
        /*005e*/ 	.short	(.L_17 - .L_16)
	.align		4
.L_16:
        /*0060*/ 	.word	index@(.nv.constant0._Z10matmul_gpuPfS_S_)
        /*0064*/ 	.short	0x0380
        /*0066*/ 	.short	0x0018


	//----- nvinfo : EIATTR_SW_WAR
	.align		4
.L_17:
        /*0068*/ 	.byte	0x04, 0x36
        /*006a*/ 	.short	(.L_19 - .L_18)
.L_18:
        /*006c*/ 	.word	0x00000008
.L_19:


//--------------------- .nv.callgraph             --------------------------
	.section	.nv.callgraph,"",@"SHT_CUDA_CALLGRAPH"
	.align	4
	.sectionentsize	8
	.align		4
        /*0000*/ 	.word	0x00000000
	.align		4
        /*0004*/ 	.word	0xffffffff
	.align		4
        /*0008*/ 	.word	0x00000000
	.align		4
        /*000c*/ 	.word	0xfffffffe
	.align		4
        /*0010*/ 	.word	0x00000000
	.align		4
        /*0014*/ 	.word	0xfffffffd
	.align		4
        /*0018*/ 	.word	0x00000000
	.align		4
        /*001c*/ 	.word	0xfffffffc


//--------------------- .text._Z10matmul_gpuPfS_S_ --------------------------
	.section	.text._Z10matmul_gpuPfS_S_,"ax",@progbits
	.align	128
        .global         _Z10matmul_gpuPfS_S_
        .type           _Z10matmul_gpuPfS_S_,@function
        .size           _Z10matmul_gpuPfS_S_,(.L_x_2 - _Z10matmul_gpuPfS_S_)
        .other          _Z10matmul_gpuPfS_S_,@"STO_CUDA_ENTRY STV_DEFAULT"
_Z10matmul_gpuPfS_S_:
.text._Z10matmul_gpuPfS_S_:
[----:B------:R-:W-:Y:S01]  /*0000*/  LDC R1, c[0x0][0x37c] ;  /* 0x0000df00ff017b82 */ /* 0x000fe20000000800 */
[----:B------:R-:W0:Y:S07]  /*0010*/  S2R R3, SR_TID.Y ;  /* 0x0000000000037919 */ /* 0x000e2e0000002200 */
[----:B------:R-:W1:Y:S01]  /*0020*/  S2UR UR5, SR_CgaCtaId ;  /* 0x00000000000579c3 */ /* 0x000e620000008800 */
[----:B------:R-:W-:Y:S01]  /*0030*/  UMOV UR4, 0x400 ;  /* 0x0000040000047882 */ /* 0x000fe20000000000 */
[----:B------:R-:W-:Y:S01]  /*0040*/  HFMA2 R21, -RZ, RZ, 0, 0 ;  /* 0x00000000ff157431 */ /* 0x000fe200000001ff */
[----:B------:R-:W2:Y:S01]  /*0050*/  S2R R0, SR_TID.X ;  /* 0x0000000000007919 */ /* 0x000ea20000002100 */
[----:B------:R-:W3:Y:S04]  /*0060*/  LDCU.64 UR8, c[0x0][0x358] ;  /* 0x00006b00ff0877ac */ /* 0x000ee80008000a00 */
[----:B------:R-:W4:Y:S08]  /*0070*/  S2UR UR7, SR_CTAID.Y ;  /* 0x00000000000779c3 */ /* 0x000f300000002600 */
[----:B------:R-:W4:Y:S08]  /*0080*/  LDC R2, c[0x0][0x364] ;  /* 0x0000d900ff027b82 */ /* 0x000f300000000800 */
[----:B------:R-:W5:Y:S01]  /*0090*/  S2UR UR10, SR_CTAID.X ;  /* 0x00000000000a79c3 */ /* 0x000f620000002500 */
[----:B-1----:R-:W-:-:S02]  /*00a0*/  ULEA UR6, UR5, UR4, 0x18 ;  /* 0x0000000405067291 */ /* 0x002fc4000f8ec0ff */
[----:B------:R-:W-:-:S04]  /*00b0*/  UIADD3 UR4, UPT, UPT, UR4, 0x1000, URZ ;  /* 0x0000100004047890 */ /* 0x000fc8000fffe0ff */
[----:B------:R-:W-:Y:S01]  /*00c0*/  ULEA UR4, UR5, UR4, 0x18 ;  /* 0x0000000405047291 */ /* 0x000fe2000f8ec0ff */
[----:B------:R-:W5:Y:S01]  /*00d0*/  LDC R5, c[0x0][0x360] ;  /* 0x0000d800ff057b82 */ /* 0x000f620000000800 */
[----:B0-----:R-:W-:-:S04]  /*00e0*/  LEA R17, R3, UR6, 0x7 ;  /* 0x0000000603117c11 */ /* 0x001fc8000f8e38ff */
[C---:B--2---:R-:W-:Y:S01]  /*00f0*/  LEA R6, R0.reuse, UR4, 0x2 ;  /* 0x0000000400067c11 */ /* 0x044fe2000f8e10ff */
[----:B------:R-:W-:Y:S01]  /*0100*/  UMOV UR4, URZ ;  /* 0x000000ff00047c82 */ /* 0x000fe20008000000 */
[----:B------:R-:W-:Y:S01]  /*0110*/  LEA R16, R0, R17, 0x2 ;  /* 0x0000001100107211 */ /* 0x000fe200078e10ff */
[----:B----4-:R-:W-:-:S05]  /*0120*/  IMAD R19, R2, UR7, R3 ;  /* 0x0000000702137c24 */ /* 0x010fca000f8e0203 */
[----:B------:R-:W-:-:S04]  /*0130*/  SHF.L.U32 R7, R19, 0xb, RZ ;  /* 0x0000000b13077819 */ /* 0x000fc800000006ff */
[----:B------:R-:W-:Y:S01]  /*0140*/  LOP3.LUT R2, R0, R7, RZ, 0xfc, !PT ;  /* 0x0000000700027212 */ /* 0x000fe200078efcff */
[----:B-----5:R-:W-:Y:S01]  /*0150*/  IMAD R18, R5, UR10, R0 ;  /* 0x0000000a05127c24 */ /* 0x020fe2000f8e0200 */
[----:B------:R-:W-:-:S04]  /*0160*/  LEA R5, R3, R6, 0x7 ;  /* 0x0000000603057211 */ /* 0x000fc800078e38ff */
[----:B---3--:R-:W-:-:S07]  /*0170*/  LEA R4, R3, R18, 0xb ;  /* 0x0000001203047211 */ /* 0x008fce00078e58ff */
.L_x_0:
[----:B------:R-:W-:Y:S02]  /*0180*/  VIMNMX.U32 R8, PT, PT, R19, R0, !PT ;  /* 0x0000000013087248 */ /* 0x000fe40007fe0000 */
[----:B------:R-:W-:Y:S02]  /*0190*/  ISETP.GT.U32.AND P0, PT, R3, 0x7ff, PT ;  /* 0x000007ff0300780c */ /* 0x000fe40003f04070 */
[----:B------:R-:W-:Y:S02]  /*01a0*/  ISETP.GT.U32.AND P1, PT, R8, 0x7ff, PT ;  /* 0x000007ff0800780c */ /* 0x000fe40003f24070 */
[----:B------:R-:W-:Y:S02]  /*01b0*/  ISETP.GT.OR P0, PT, R18, 0x7ff, P0 ;  /* 0x000007ff1200780c */ /* 0x000fe40000704670 */
[----:B------:R-:W-:Y:S02]  /*01c0*/  MOV R29, RZ ;  /* 0x000000ff001d7202 */ /* 0x000fe40000000f00 */
[----:B------:R-:W-:-:S07]  /*01d0*/  MOV R24, RZ ;  /* 0x000000ff00187202 */ /* 0x000fce0000000f00 */
[----:B------:R-:W0:Y:S08]  /*01e0*/  @!P1 LDC.64 R10, c[0x0][0x380] ;  /* 0x0000e000ff0a9b82 */ /* 0x000e300000000a00 */
[----:B------:R-:W1:Y:S01]  /*01f0*/  @!P0 LDC.64 R8, c[0x0][0x388] ;  /* 0x0000e200ff088b82 */ /* 0x000e620000000a00 */
[----:B0-----:R-:W-:-:S05]  /*0200*/  @!P1 IMAD.WIDE.U32 R10, R2, 0x4, R10 ;  /* 0x00000004020a9825 */ /* 0x001fca00078e000a */
[----:B------:R-:W2:Y:S01]  /*0210*/  @!P1 LDG.E R29, desc[UR8][R10.64] ;  /* 0x000000080a1d9981 */ /* 0x000ea2000c1e1900 */
[----:B-1----:R-:W-:-:S05]  /*0220*/  @!P0 IMAD.WIDE R22, R4, 0x4, R8 ;  /* 0x0000000404168825 */ /* 0x002fca00078e0208 */
[----:B------:R-:W3:Y:S01]  /*0230*/  @!P0 LDG.E R24, desc[UR8][R22.64] ;  /* 0x0000000816188981 */ /* 0x000ee2000c1e1900 */
[----:B------:R-:W-:-:S04]  /*0240*/  UIADD3 UR4, UPT, UPT, UR4, 0x1, URZ ;  /* 0x0000000104047890 */ /* 0x000fc8000fffe0ff */
[----:B------:R-:W-:Y:S01]  /*0250*/  UISETP.NE.AND UP0, UPT, UR4, 0x40, UPT ;  /* 0x000000400400788c */ /* 0x000fe2000bf05270 */
[----:B------:R-:W-:Y:S01]  /*0260*/  IADD3 R3, PT, PT, R3, 0x20, RZ ;  /* 0x0000002003037810 */ /* 0x000fe20007ffe0ff */
[----:B--2---:R-:W-:Y:S04]  /*0270*/  STS [R16], R29 ;  /* 0x0000001d10007388 */ /* 0x004fe80000000800 */
[----:B---3--:R-:W-:Y:S01]  /*0280*/  STS [R5], R24 ;  /* 0x0000001805007388 */ /* 0x008fe20000000800 */
[----:B------:R-:W-:Y:S06]  /*0290*/  BAR.SYNC.DEFER_BLOCKING 0x0 ;  /* 0x0000000000007b1d */ /* 0x000fec0000010000 */
[----:B------:R-:W-:Y:S04]  /*02a0*/  LDS R28, [R6] ;  /* 0x00000000061c7984 */ /* 0x000fe80000000800 */
[----:B------:R-:W0:Y:S04]  /*02b0*/  LDS.128 R12, [R17] ;  /* 0x00000000110c7984 */ /* 0x000e280000000c00 */
[----:B------:R-:W1:Y:S04]  /*02c0*/  LDS R23, [R6+0x80] ;  /* 0x0000800006177984 */ /* 0x000e680000000800 */
[----:B------:R-:W2:Y:S04]  /*02d0*/  LDS R27, [R6+0x100] ;  /* 0x00010000061b7984 */ /* 0x000ea80000000800 */
[----:B------:R-:W3:Y:S04]  /*02e0*/  LDS R26, [R6+0x180] ;  /* 0x00018000061a7984 */ /* 0x000ee80000000800 */
[----:B------:R-:W-:Y:S04]  /*02f0*/  LDS R25, [R6+0x200] ;  /* 0x0002000006197984 */ /* 0x000fe80000000800 */
[----:B------:R-:W4:Y:S04]  /*0300*/  LDS.128 R8, [R17+0x10] ;  /* 0x0000100011087984 */ /* 0x000f280000000c00 */
[----:B------:R-:W5:Y:S04]  /*0310*/  LDS R20, [R6+0x280] ;  /* 0x0002800006147984 */ /* 0x000f680000000800 */
[----:B------:R-:W-:Y:S04]  /*0320*/  LDS R24, [R6+0x380] ;  /* 0x0003800006187984 */ /* 0x000fe80000000800 */
[----:B------:R-:W-:Y:S01]  /*0330*/  LDS R22, [R6+0x480] ;  /* 0x0004800006167984 */ /* 0x000fe20000000800 */
[----:B0-----:R-:W-:-:S03]  /*0340*/  FFMA R12, R12, R28, R21 ;  /* 0x0000001c0c0c7223 */ /* 0x001fc60000000015 */
[----:B------:R-:W0:Y:S01]  /*0350*/  LDS R21, [R6+0x300] ;  /* 0x0003000006157984 */ /* 0x000e220000000800 */
[----:B-1----:R-:W-:-:S03]  /*0360*/  FFMA R12, R23, R13, R12 ;  /* 0x0000000d170c7223 */ /* 0x002fc6000000000c */
[----:B------:R-:W-:Y:S01]  /*0370*/  LDS R23, [R6+0x400] ;  /* 0x0004000006177984 */ /* 0x000fe20000000800 */
[----:B--2---:R-:W-:-:S04]  /*0380*/  FFMA R27, R27, R14, R12 ;  /* 0x0000000e1b1b7223 */ /* 0x004fc8000000000c */
[----:B---3--:R-:W-:Y:S02]  /*0390*/  FFMA R27, R26, R15, R27 ;  /* 0x0000000f1a1b7223 */ /* 0x008fe4000000001b */
[----:B------:R-:W1:Y:S04]  /*03a0*/  LDS.128 R12, [R17+0x20] ;  /* 0x00002000110c7984 */ /* 0x000e680000000c00 */
[----:B------:R-:W-:Y:S01]  /*03b0*/  LDS R26, [R6+0x580] ;  /* 0x00058000061a7984 */ /* 0x000fe20000000800 */
[----:B----4-:R-:W-:-:S03]  /*03c0*/  FFMA R27, R8, R25, R27 ;  /* 0x00000019081b7223 */ /* 0x010fc6000000001b */
[----:B------:R-:W2:Y:S01]  /*03d0*/  LDS R25, [R6+0x500] ;  /* 0x0005000006197984 */ /* 0x000ea20000000800 */
[----:B-----5:R-:W-:-:S04]  /*03e0*/  FFMA R20, R20, R9, R27 ;  /* 0x0000000914147223 */ /* 0x020fc8000000001b */
[----:B0-----:R-:W-:Y:S02]  /*03f0*/  FFMA R21, R21, R10, R20 ;  /* 0x0000000a15157223 */ /* 0x001fe40000000014 */
[----:B------:R-:W-:Y:S02]  /*0400*/  LDS R20, [R6+0x680] ;  /* 0x0006800006147984 */ /* 0x000fe40000000800 */
[----:B------:R-:W-:Y:S02]  /*0410*/  FFMA R27, R24, R11, R21 ;  /* 0x0000000b181b7223 */ /* 0x000fe40000000015 */
[----:B------:R-:W-:Y:S04]  /*0420*/  LDS R21, [R6+0x600] ;  /* 0x0006000006157984 */ /* 0x000fe80000000800 */
[----:B------:R-:W0:Y:S01]  /*0430*/  LDS.128 R8, [R17+0x30] ;  /* 0x0000300011087984 */ /* 0x000e220000000c00 */
[----:B-1----:R-:W-:-:S03]  /*0440*/  FFMA R27, R12, R23, R27 ;  /* 0x000000170c1b7223 */ /* 0x002fc6000000001b */
[----:B------:R-:W1:Y:S01]  /*0450*/  LDS R23, [R6+0x700] ;  /* 0x0007000006177984 */ /* 0x000e620000000800 */
[----:B------:R-:W-:-:S03]  /*0460*/  FFMA R22, R22, R13, R27 ;  /* 0x0000000d16167223 */ /* 0x000fc6000000001b */
[----:B------:R-:W3:Y:S01]  /*0470*/  LDS R24, [R6+0x780] ;  /* 0x0007800006187984 */ /* 0x000ee20000000800 */
[----:B--2---:R-:W-:-:S03]  /*0480*/  FFMA R25, R25, R14, R22 ;  /* 0x0000000e19197223 */ /* 0x004fc60000000016 */
[----:B------:R-:W-:Y:S01]  /*0490*/  LDS R22, [R6+0x880] ;  /* 0x0008800006167984 */ /* 0x000fe20000000800 */
[----:B------:R-:W-:-:S03]  /*04a0*/  FFMA R27, R26, R15, R25 ;  /* 0x0000000f1a1b7223 */ /* 0x000fc60000000019 */
[----:B------:R-:W-:Y:S04]  /*04b0*/  LDS R25, [R6+0x800] ;  /* 0x0008000006197984 */ /* 0x000fe80000000800 */
[----:B------:R-:W2:Y:S04]  /*04c0*/  LDS.128 R12, [R17+0x40] ;  /* 0x00004000110c7984 */ /* 0x000ea80000000c00 */
[----:B------:R-:W-:Y:S01]  /*04d0*/  LDS R26, [R6+0x980] ;  /* 0x00098000061a7984 */ /* 0x000fe20000000800 */
[----:B0-----:R-:W-:-:S03]  /*04e0*/  FFMA R27, R8, R21, R27 ;  /* 0x00000015081b7223 */ /* 0x001fc6000000001b */
[----:B------:R-:W0:Y:S01]  /*04f0*/  LDS R21, [R6+0x900] ;  /* 0x0009000006157984 */ /* 0x000e220000000800 */
[----:B------:R-:W-:-:S04]  /*0500*/  FFMA R20, R20, R9, R27 ;  /* 0x0000000914147223 */ /* 0x000fc8000000001b */
[----:B-1----:R-:W-:Y:S02]  /*0510*/  FFMA R23, R23, R10, R20 ;  /* 0x0000000a17177223 */ /* 0x002fe40000000014 */
[----:B------:R-:W-:Y:S02]  /*0520*/  LDS R20, [R6+0xa80] ;  /* 0x000a800006147984 */ /* 0x000fe40000000800 */
[----:B---3--:R-:W-:Y:S02]  /*0530*/  FFMA R27, R24, R11, R23 ;  /* 0x0000000b181b7223 */ /* 0x008fe40000000017 */
[----:B------:R-:W-:Y:S04]  /*0540*/  LDS R23, [R6+0xa00] ;  /* 0x000a000006177984 */ /* 0x000fe80000000800 */
[----:B------:R-:W1:Y:S01]  /*0550*/  LDS.128 R8, [R17+0x50] ;  /* 0x0000500011087984 */ /* 0x000e620000000c00 */
[----:B--2---:R-:W-:-:S03]  /*0560*/  FFMA R27, R12, R25, R27 ;  /* 0x000000190c1b7223 */ /* 0x004fc6000000001b */
[----:B------:R-:W2:Y:S01]  /*0570*/  LDS R25, [R6+0xb00] ;  /* 0x000b000006197984 */ /* 0x000ea20000000800 */
[----:B------:R-:W-:-:S03]  /*0580*/  FFMA R12, R22, R13, R27 ;  /* 0x0000000d160c7223 */ /* 0x000fc6000000001b */
[----:B------:R-:W3:Y:S04]  /*0590*/  LDS R22, [R6+0xb80] ;  /* 0x000b800006167984 */ /* 0x000ee80000000800 */
[----:B------:R-:W-:Y:S01]  /*05a0*/  LDS R24, [R6+0xc80] ;  /* 0x000c800006187984 */ /* 0x000fe20000000800 */
[----:B0-----:R-:W-:-:S04]  /*05b0*/  FFMA R21, R21, R14, R12 ;  /* 0x0000000e15157223 */ /* 0x001fc8000000000c */
[----:B------:R-:W-:Y:S02]  /*05c0*/  FFMA R27, R26, R15, R21 ;  /* 0x0000000f1a1b7223 */ /* 0x000fe40000000015 */
[----:B------:R-:W-:Y:S04]  /*05d0*/  LDS R21, [R6+0xc00] ;  /* 0x000c000006157984 */ /* 0x000fe80000000800 */
[----:B------:R-:W0:Y:S01]  /*05e0*/  LDS.128 R12, [R17+0x60] ;  /* 0x00006000110c7984 */ /* 0x000e220000000c00 */
[----:B-1----:R-:W-:-:S04]  /*05f0*/  FFMA R23, R8, R23, R27 ;  /* 0x0000001708177223 */ /* 0x002fc8000000001b */
[----:B------:R-:W-:Y:S02]  /*0600*/  FFMA R20, R20, R9, R23 ;  /* 0x0000000914147223 */ /* 0x000fe40000000017 */
[----:B------:R-:W1:Y:S02]  /*0610*/  LDS R23, [R6+0xd00] ;  /* 0x000d000006177984 */ /* 0x000e640000000800 */
[----:B--2---:R-:W-:Y:S02]  /*0620*/  FFMA R25, R25, R10, R20 ;  /* 0x0000000a19197223 */ /* 0x004fe40000000014 */
[----:B------:R-:W2:Y:S02]  /*0630*/  LDS R20, [R6+0xd80] ;  /* 0x000d800006147984 */ /* 0x000ea40000000800 */
[----:B---3--:R-:W-:Y:S02]  /*0640*/  FFMA R27, R22, R11, R25 ;  /* 0x0000000b161b7223 */ /* 0x008fe40000000019 */
[----:B------:R-:W-:Y:S04]  /*0650*/  LDS R25, [R6+0xe00] ;  /* 0x000e000006197984 */ /* 0x000fe80000000800 */
[----:B------:R-:W3:Y:S04]  /*0660*/  LDS.128 R8, [R17+0x70] ;  /* 0x0000700011087984 */ /* 0x000ee80000000c00 */
[----:B------:R-:W4:Y:S01]  /*0670*/  LDS R22, [R6+0xe80] ;  /* 0x000e800006167984 */ /* 0x000f220000000800 */
[----:B0-----:R-:W-:-:S03]  /*0680*/  FFMA R27, R12, R21, R27 ;  /* 0x000000150c1b7223 */ /* 0x001fc6000000001b */
[----:B------:R-:W0:Y:S04]  /*0690*/  LDS R21, [R6+0xf00] ;  /* 0x000f000006157984 */ /* 0x000e280000000800 */
[----:B------:R-:W5:Y:S01]  /*06a0*/  LDS R12, [R6+0xf80] ;  /* 0x000f8000060c7984 */ /* 0x000f620000000800 */
[----:B------:R-:W-:-:S04]  /*06b0*/  FFMA R24, R24, R13, R27 ;  /* 0x0000000d18187223 */ /* 0x000fc8000000001b */
[----:B-1----:R-:W-:-:S04]  /*06c0*/  FFMA R23, R23, R14, R24 ;  /* 0x0000000e17177223 */ /* 0x002fc80000000018 */
[----:B--2---:R-:W-:-:S04]  /*06d0*/  FFMA R15, R20, R15, R23 ;  /* 0x0000000f140f7223 */ /* 0x004fc80000000017 */
[----:B---3--:R-:W-:-:S04]  /*06e0*/  FFMA R15, R8, R25, R15 ;  /* 0x00000019080f7223 */ /* 0x008fc8000000000f */
[----:B----4-:R-:W-:Y:S01]  /*06f0*/  FFMA R22, R22, R9, R15 ;  /* 0x0000000916167223 */ /* 0x010fe2000000000f */
[----:B------:R-:W-:Y:S02]  /*0700*/  IADD3 R0, PT, PT, R0, 0x20, RZ ;  /* 0x0000002000007810 */ /* 0x000fe40007ffe0ff */
[----:B------:R-:W-:Y:S02]  /*0710*/  IADD3 R2, PT, PT, R2, 0x20, RZ ;  /* 0x0000002002027810 */ /* 0x000fe40007ffe0ff */
[----:B------:R-:W-:Y:S01]  /*0720*/  IADD3 R4, PT, PT, R4, 0x10000, RZ ;  /* 0x0001000004047810 */ /* 0x000fe20007ffe0ff */
[----:B0-----:R-:W-:-:S04]  /*0730*/  FFMA R21, R21, R10, R22 ;  /* 0x0000000a15157223 */ /* 0x001fc80000000016 */
[----:B-----5:R-:W-:Y:S01]  /*0740*/  FFMA R21, R12, R11, R21 ;  /* 0x0000000b0c157223 */ /* 0x020fe20000000015 */
[----:B------:R-:W-:Y:S06]  /*0750*/  BAR.SYNC.DEFER_BLOCKING 0x0 ;  /* 0x0000000000007b1d */ /* 0x000fec0000010000 */
[----:B------:R-:W-:Y:S05]  /*0760*/  BRA.U UP0, `(.L_x_0) ;  /* 0xfffffff900847547 */ /* 0x000fea000b83ffff */
[----:B------:R-:W-:-:S04]  /*0770*/  ISETP.GT.AND P0, PT, R18, 0x7ff, PT ;  /* 0x000007ff1200780c */ /* 0x000fc80003f04270 */
[----:B------:R-:W-:-:S13]  /*0780*/  ISETP.GT.U32.OR P0, PT, R19, 0x7ff, P0 ;  /* 0x000007ff1300780c */ /* 0x000fda0000704470 */
[----:B------:R-:W-:Y:S05]  /*0790*/  @P0 EXIT ;  /* 0x000000000000094d */ /* 0x000fea0003800000 */
[----:B------:R-:W0:Y:S01]  /*07a0*/  LDC.64 R2, c[0x0][0x390] ;  /* 0x0000e400ff027b82 */ /* 0x000e220000000a00 */
[----:B------:R-:W-:-:S05]  /*07b0*/  IADD3 R7, PT, PT, R18, R7, RZ ;  /* 0x0000000712077210 */ /* 0x000fca0007ffe0ff */
[----:B0-----:R-:W-:-:S05]  /*07c0*/  IMAD.WIDE R2, R7, 0x4, R2 ;  /* 0x0000000407027825 */ /* 0x001fca00078e0202 */
[----:B------:R-:W-:Y:S01]  /*07d0*/  STG.E desc[UR8][R2.64], R21 ;  /* 0x0000001502007986 */ /* 0x000fe2000c101908 */
[----:B------:R-:W-:Y:S05]  /*07e0*/  EXIT ;  /* 0x000000000000794d */ /* 0x000fea0003800000 */
.L_x_1:
[----:B------:R-:W-:-:S00]  /*07f0*/  BRA `(.L_x_1) ;  /* 0xfffffffc00fc7947 */ /* 0x000fc0000383ffff */
[----:B------:R-:W-:-:S00]  /*0800*/  NOP ;  /* 0x0000000000007918 */ /* 0x000fc00000000000 */
[----:B------:R-:W-:-:S00]  /*0810*/  NOP ;  /* 0x0000000000007918 */ /* 0x000fc00000000000 */
[----:B------:R-:W-:-:S00]  /*0820*/  NOP ;  /* 0x0000000000007918 */ /* 0x000fc00000000000 */
[----:B------:R-:W-:-:S00]  /*0830*/  NOP ;  /* 0x0000000000007918 */ /* 0x000fc00000000000 */
[----:B------:R-:W-:-:S00]  /*0840*/  NOP ;  /* 0x0000000000007918 */ /* 0x000fc00000000000 */
[----:B------:R-:W-:-:S00]  /*0850*/  NOP ;  /* 0x0000000000007918 */ /* 0x000fc00000000000 */
[----:B------:R-:W-:-:S00]  /*0860*/  NOP ;  /* 0x0000000000007918 */ /* 0x000fc00000000000 */
[----:B------:R-:W-:-:S00]  /*0870*/  NOP ;  /* 0x0000000000007918 */ /* 0x000fc00000000000 */
.L_x_2:


//--------------------- .nv.shared._Z10matmul_gpuPfS_S_ --------------------------
	.section	.nv.shared._Z10matmul_gpuPfS_S_,"aw",@nobits
	.sectionflags	@""
	.align	4
.nv.shared._Z10matmul_gpuPfS_S_:
	.zero		9216


//--------------------- .nv.shared.reserved.0     --------------------------
	.section	.nv.shared.reserved.0,"aw",@nobits
	.weak		__nv_reservedSMEM_offset_0_alias
	.size		__nv_reservedSMEM_offset_0_alias, 0, 64
	.other		__nv_reservedSMEM_offset_0_alias,@"STO_CUDA_RESERVED_SHARED STV_DEFAULT"
__nv_reservedSMEM_offset_0_alias:
	.zero		0
	.zero		64


//--------------------- .nv.constant0._Z10matmul_gpuPfS_S_ --------------------------
	.section	.nv.constant0._Z10matmul_gpuPfS_S_,"a",@progbits
	.sectionflags	@""
	.align	4
.nv.constant0._Z10matmul_gpuPfS_S_:
	.zero		920


//--------------------- SYMBOLS --------------------------

	.type		.nv.reservedSmem.offset0,@object
	.size		.nv.reservedSmem.offset0,0x4
	.type		.nv.reservedSmem.cap,@object
	.size		.nv.reservedSmem.cap,0x4
